	.headerflags	@"EF_CUDA_TEXMODE_UNIFIED EF_CUDA_64BIT_ADDRESS EF_CUDA_SM86 EF_CUDA_VIRTUAL_SM(EF_CUDA_SM86)"
	.elftype	@"ET_EXEC"


//--------------------- .nv.info                  --------------------------
	.section	.nv.info,"",@"SHT_CUDA_INFO"
	.align	4


	//----- nvinfo : EIATTR_REGCOUNT
	.align		4
        /*0000*/ 	.byte	0x04, 0x2f
        /*0002*/ 	.short	(.L_1 - .L_0)
	.align		4
.L_0:
        /*0004*/ 	.word	index@(triton_mm)
        /*0008*/ 	.word	0x00000072


	//----- nvinfo : EIATTR_MIN_STACK_SIZE
	.align		4
.L_1:
        /*000c*/ 	.byte	0x04, 0x12
        /*000e*/ 	.short	(.L_3 - .L_2)
	.align		4
.L_2:
        /*0010*/ 	.word	index@(triton_mm)
        /*0014*/ 	.word	0x00000000


	//----- nvinfo : EIATTR_FRAME_SIZE
	.align		4
.L_3:
        /*0018*/ 	.byte	0x04, 0x11
        /*001a*/ 	.short	(.L_5 - .L_4)
	.align		4
.L_4:
        /*001c*/ 	.word	index@(triton_mm)
        /*0020*/ 	.word	0x00000000


	//----- nvinfo : EIATTR_MIN_STACK_SIZE
	.align		4
.L_5:
        /*0024*/ 	.byte	0x04, 0x12
        /*0026*/ 	.short	(.L_7 - .L_6)
	.align		4
.L_6:
        /*0028*/ 	.word	index@(triton_mm)
        /*002c*/ 	.word	0x00000000
.L_7:


//--------------------- .nv.info.triton_mm        --------------------------
	.section	.nv.info.triton_mm,"",@"SHT_CUDA_INFO"
	.sectionflags	@""
	.align	4


	//----- nvinfo : EIATTR_CUDA_API_VERSION
	.align		4
        /*0000*/ 	.byte	0x04, 0x37
        /*0002*/ 	.short	(.L_9 - .L_8)
.L_8:
        /*0004*/ 	.word	0x0000007c


	//----- nvinfo : EIATTR_SW2861232_WAR
	.align		4
.L_9:
        /*0008*/ 	.byte	0x01, 0x35
	.zero		2


	//----- nvinfo : EIATTR_PARAM_CBANK
	.align		4
        /*000c*/ 	.byte	0x04, 0x0a
        /*000e*/ 	.short	(.L_11 - .L_10)
	.align		4
.L_10:
        /*0010*/ 	.word	index@(.nv.constant0.triton_mm)
        /*0014*/ 	.short	0x0160
        /*0016*/ 	.short	0x0020


	//----- nvinfo : EIATTR_CBANK_PARAM_SIZE
	.align		4
.L_11:
        /*0018*/ 	.byte	0x03, 0x19
        /*001a*/ 	.short	0x0020


	//----- nvinfo : EIATTR_KPARAM_INFO
	.align		4
        /*001c*/ 	.byte	0x04, 0x17
        /*001e*/ 	.short	(.L_13 - .L_12)
.L_12:
        /*0020*/ 	.word	0x00000000
        /*0024*/ 	.short	0x0003
        /*0026*/ 	.short	0x0018
        /*0028*/ 	.byte	0x00, 0xf4, 0x21, 0x00


	//----- nvinfo : EIATTR_KPARAM_INFO
	.align		4
.L_13:
        /*002c*/ 	.byte	0x04, 0x17
        /*002e*/ 	.short	(.L_15 - .L_14)
.L_14:
        /*0030*/ 	.word	0x00000000
        /*0034*/ 	.short	0x0002
        /*0036*/ 	.short	0x0010
        /*0038*/ 	.byte	0x00, 0xf4, 0x21, 0x00


	//----- nvinfo : EIATTR_KPARAM_INFO
	.align		4
.L_15:
        /*003c*/ 	.byte	0x04, 0x17
        /*003e*/ 	.short	(.L_17 - .L_16)
.L_16:
        /*0040*/ 	.word	0x00000000
        /*0044*/ 	.short	0x0001
        /*0046*/ 	.short	0x0008
        /*0048*/ 	.byte	0x00, 0xf4, 0x21, 0x00


	//----- nvinfo : EIATTR_KPARAM_INFO
	.align		4
.L_17:
        /*004c*/ 	.byte	0x04, 0x17
        /*004e*/ 	.short	(.L_19 - .L_18)
.L_18:
        /*0050*/ 	.word	0x00000000
        /*0054*/ 	.short	0x0000
        /*0056*/ 	.short	0x0000
        /*0058*/ 	.byte	0x00, 0xf4, 0x21, 0x00


	//----- nvinfo : EIATTR_MAXREG_COUNT
	.align		4
.L_19:
        /*005c*/ 	.byte	0x03, 0x1b
        /*005e*/ 	.short	0x00ff


	//----- nvinfo : EIATTR_EXIT_INSTR_OFFSETS
	.align		4
        /*0060*/ 	.byte	0x04, 0x1c
        /*0062*/ 	.short	(.L_21 - .L_20)


	//   ....[0]....
.L_20:
        /*0064*/ 	.word	0x00001a10


	//   ....[1]....
        /*0068*/ 	.word	0x00001a60


	//----- nvinfo : EIATTR_REQNTID
	.align		4
.L_21:
        /*006c*/ 	.byte	0x04, 0x10
        /*006e*/ 	.short	(.L_23 - .L_22)
.L_22:
        /*0070*/ 	.word	0x00000080
        /*0074*/ 	.word	0x00000001
        /*0078*/ 	.word	0x00000001
.L_23:


//--------------------- .nv.callgraph             --------------------------
	.section	.nv.callgraph,"",@"SHT_CUDA_CALLGRAPH"
	.align	4
	.sectionentsize	8
	.align		4
        /*0000*/ 	.word	0x00000000
	.align		4
        /*0004*/ 	.word	0xffffffff
	.align		4
        /*0008*/ 	.word	0x00000000
	.align		4
        /*000c*/ 	.word	0xfffffffe
	.align		4
        /*0010*/ 	.word	0x00000000
	.align		4
        /*0014*/ 	.word	0xfffffffd
	.align		4
        /*0018*/ 	.word	0x00000000
	.align		4
        /*001c*/ 	.word	0xfffffffc


//--------------------- .nv.rel.action            --------------------------
	.section	.nv.rel.action,"",@"SHT_CUDA_RELOCINFO"
	.align	8
	.sectionentsize	8
        /*0000*/ 	.byte	0x73, 0x00, 0x00, 0x00, 0x00, 0x00, 0x00, 0x00, 0x00, 0x00, 0x00, 0x11, 0x25, 0x00, 0x05, 0x36


//--------------------- .nv.constant0.triton_mm   --------------------------
	.section	.nv.constant0.triton_mm,"a",@progbits
	.sectionflags	@""
	.align	4
.nv.constant0.triton_mm:
	.zero		384


//--------------------- .text.triton_mm           --------------------------
	.section	.text.triton_mm,"ax",@progbits
	.sectionflags	@"SHF_BARRIERS=1"
	.sectioninfo	@"SHI_REGISTERS=114"
	.align	128
        .global         triton_mm
        .type           triton_mm,@function
        .size           triton_mm,(.L_x_2 - triton_mm)
        .other          triton_mm,@"STO_CUDA_ENTRY STV_DEFAULT"
triton_mm:
.text.triton_mm:
[----:B------:R-:W-:Y:S02]  /*0000*/  IMAD.MOV.U32 R1, RZ, RZ, c[0x0][0x28] ;  /* 0x00000a00ff017624 */ /* 0x000fe400078e00ff */
[----:B------:R-:W1:Y:S01]  /*0010*/  S2R R9, SR_CTAID.X ;  /* 0x0000000000097919 */ /* 0x000e620000002500 */
[----:B------:R-:W-:Y:S01]  /*0020*/  IMAD.MOV.U32 R5, RZ, RZ, -0x8 ;  /* 0xfffffff8ff057424 */ /* 0x000fe200078e00ff */
[----:B------:R-:W-:Y:S01]  /*0030*/  ULDC.64 UR6, c[0x0][0x118] ;  /* 0x0000460000067ab9 */ /* 0x000fe20000000a00 */
[----:B------:R-:W-:Y:S01]  /*0040*/  IMAD.MOV.U32 R91, RZ, RZ, 0x1 ;  /* 0x00000001ff5b7424 */ /* 0x000fe200078e00ff */
[----:B------:R-:W2:Y:S01]  /*0050*/  S2R R69, SR_TID.X ;  /* 0x0000000000457919 */ /* 0x000ea20000002100 */
[----:B------:R-:W-:Y:S01]  /*0060*/  IMAD.MOV.U32 R90, RZ, RZ, RZ ;  /* 0x000000ffff5a7224 */ /* 0x000fe200078e00ff */
[----:B------:R-:W-:Y:S01]  /*0070*/  CS2R R64, SRZ ;  /* 0x0000000000407805 */ /* 0x000fe2000001ff00 */
[----:B------:R-:W-:Y:S01]  /*0080*/  IMAD.MOV.U32 R89, RZ, RZ, RZ ;  /* 0x000000ffff597224 */ /* 0x000fe200078e00ff */
[----:B------:R-:W-:Y:S01]  /*0090*/  CS2R R66, SRZ ;  /* 0x0000000000427805 */ /* 0x000fe2000001ff00 */
        /* <DEDUP_REMOVED lines=15> */
[----:B-1----:R-:W-:Y:S01]  /*0190*/  IMAD.HI R0, R9, 0x2aaaaaab, RZ ;  /* 0x2aaaaaab09007827 */ /* 0x002fe200078e02ff */
[----:B------:R-:W-:Y:S01]  /*01a0*/  CS2R R30, SRZ ;  /* 0x00000000001e7805 */ /* 0x000fe2000001ff00 */
[----:B------:R-:W-:Y:S01]  /*01b0*/  CS2R R20, SRZ ;  /* 0x0000000000147805 */ /* 0x000fe2000001ff00 */
[----:B------:R-:W-:Y:S01]  /*01c0*/  CS2R R22, SRZ ;  /* 0x0000000000167805 */ /* 0x000fe2000001ff00 */
[----:B--2---:R-:W-:Y:S01]  /*01d0*/  SHF.R.U32.HI R84, RZ, 0x2, R69 ;  /* 0x00000002ff547819 */ /* 0x004fe20000011645 */
[----:B------:R-:W-:Y:S01]  /*01e0*/  IMAD.SHL.U32 R88, R69, 0x20, RZ ;  /* 0x0000002045587824 */ /* 0x000fe200078e00ff */
[----:B------:R-:W-:Y:S01]  /*01f0*/  SHF.R.U32.HI R3, RZ, 0x1f, R0 ;  /* 0x0000001fff037819 */ /* 0x000fe20000011600 */
[----:B------:R-:W-:Y:S01]  /*0200*/  CS2R R32, SRZ ;  /* 0x0000000000207805 */ /* 0x000fe2000001ff00 */
[----:B------:R-:W-:Y:S01]  /*0210*/  CS2R R34, SRZ ;  /* 0x0000000000227805 */ /* 0x000fe2000001ff00 */
[----:B------:R-:W-:Y:S01]  /*0220*/  CS2R R14, SRZ ;  /* 0x00000000000e7805 */ /* 0x000fe2000001ff00 */
[----:B------:R-:W-:Y:S01]  /*0230*/  LEA.HI.SX32 R0, R0, R3, 0x1b ;  /* 0x0000000300007211 */ /* 0x000fe200078fdaff */
[----:B------:R-:W-:Y:S01]  /*0240*/  CS2R R16, SRZ ;  /* 0x0000000000107805 */ /* 0x000fe2000001ff00 */
[----:B------:R-:W-:Y:S01]  /*0250*/  CS2R R18, SRZ ;  /* 0x0000000000127805 */ /* 0x000fe2000001ff00 */
[----:B------:R-:W-:Y:S01]  /*0260*/  CS2R R24, SRZ ;  /* 0x0000000000187805 */ /* 0x000fe2000001ff00 */
[----:B------:R-:W-:Y:S01]  /*0270*/  CS2R R26, SRZ ;  /* 0x00000000001a7805 */ /* 0x000fe2000001ff00 */
[C---:B------:R-:W-:Y:S01]  /*0280*/  IMAD R2, R0.reuse, R5, 0x39 ;  /* 0x0000003900027424 */ /* 0x040fe200078e0205 */
[----:B------:R-:W-:Y:S01]  /*0290*/  UMOV UR4, 0xffffffff ;  /* 0xffffffff00047882 */ /* 0x000fe20000000000 */
[----:B------:R-:W-:-:S03]  /*02a0*/  IMAD R7, R0, -0xc0, R9 ;  /* 0xffffff4000077824 */ /* 0x000fc600078e0209 */
[----:B------:R-:W-:Y:S02]  /*02b0*/  IMNMX R4, R2, 0x8, PT ;  /* 0x0000000802047817 */ /* 0x000fe40003800200 */
[----:B------:R-:W-:Y:S02]  /*02c0*/  IABS R10, R7 ;  /* 0x00000007000a7213 */ /* 0x000fe40000000000 */
[-C--:B------:R-:W-:Y:S02]  /*02d0*/  IABS R11, R4.reuse ;  /* 0x00000004000b7213 */ /* 0x080fe40000000000 */
[-C--:B------:R-:W-:Y:S02]  /*02e0*/  IABS R8, R4.reuse ;  /* 0x0000000400087213 */ /* 0x080fe40000000000 */
[----:B------:R-:W1:Y:S01]  /*02f0*/  I2F.RP R5, R11 ;  /* 0x0000000b00057306 */ /* 0x000e620000209400 */
[----:B------:R-:W-:Y:S02]  /*0300*/  LOP3.LUT R7, R7, R4, RZ, 0x3c, !PT ;  /* 0x0000000407077212 */ /* 0x000fe400078e3cff */
[----:B------:R-:W-:-:S02]  /*0310*/  IMAD.MOV R8, RZ, RZ, -R8 ;  /* 0x000000ffff087224 */ /* 0x000fc400078e0a08 */
[----:B------:R-:W-:-:S03]  /*0320*/  ISETP.GE.AND P3, PT, R7, RZ, PT ;  /* 0x000000ff0700720c */ /* 0x000fc60003f66270 */
[----:B-1----:R-:W1:Y:S02]  /*0330*/  MUFU.RCP R5, R5 ;  /* 0x0000000500057308 */ /* 0x002e640000001000 */
[----:B-1----:R-:W-:-:S06]  /*0340*/  IADD3 R2, R5, 0xffffffe, RZ ;  /* 0x0ffffffe05027810 */ /* 0x002fcc0007ffe0ff */
[----:B------:R1:W2:Y:S02]  /*0350*/  F2I.FTZ.U32.TRUNC.NTZ R3, R2 ;  /* 0x0000000200037305 */ /* 0x0002a4000021f000 */
[----:B-1----:R-:W-:Y:S02]  /*0360*/  IMAD.MOV.U32 R2, RZ, RZ, RZ ;  /* 0x000000ffff027224 */ /* 0x002fe400078e00ff */
[----:B--2---:R-:W-:-:S04]  /*0370*/  IMAD.MOV R6, RZ, RZ, -R3 ;  /* 0x000000ffff067224 */ /* 0x004fc800078e0a03 */
[----:B------:R-:W-:Y:S02]  /*0380*/  IMAD R13, R6, R11, RZ ;  /* 0x0000000b060d7224 */ /* 0x000fe400078e02ff */
[----:B------:R-:W-:Y:S02]  /*0390*/  IMAD.MOV.U32 R6, RZ, RZ, R10 ;  /* 0x000000ffff067224 */ /* 0x000fe400078e000a */
[----:B------:R-:W-:Y:S01]  /*03a0*/  IMAD.HI.U32 R3, R3, R13, R2 ;  /* 0x0000000d03037227 */ /* 0x000fe200078e0002 */
[----:B------:R-:W-:-:S03]  /*03b0*/  IABS R2, R9 ;  /* 0x0000000900027213 */ /* 0x000fc60000000000 */
[----:B------:R-:W-:Y:S02]  /*03c0*/  IMAD.SHL.U32 R10, R69, 0x10, RZ ;  /* 0x00000010450a7824 */ /* 0x000fe400078e00ff */
[----:B------:R-:W-:-:S03]  /*03d0*/  IMAD.HI.U32 R5, R3, R6, RZ ;  /* 0x0000000603057227 */ /* 0x000fc600078e00ff */
[----:B------:R-:W-:Y:S01]  /*03e0*/  LOP3.LUT R10, R10, 0x10, RZ, 0xc0, !PT ;  /* 0x000000100a0a7812 */ /* 0x000fe200078ec0ff */
[----:B------:R-:W-:Y:S02]  /*03f0*/  IMAD R6, R5, R8, R6 ;  /* 0x0000000805067224 */ /* 0x000fe400078e0206 */
[----:B------:R-:W-:-:S03]  /*0400*/  IMAD.HI.U32 R3, R3, R2, RZ ;  /* 0x0000000203037227 */ /* 0x000fc600078e00ff */
[----:B------:R-:W-:Y:S01]  /*0410*/  ISETP.GT.U32.AND P2, PT, R11, R6, PT ;  /* 0x000000060b00720c */ /* 0x000fe20003f44070 */
[----:B------:R-:W-:-:S05]  /*0420*/  IMAD R2, R3, R8, R2 ;  /* 0x0000000803027224 */ /* 0x000fca00078e0202 */
[----:B------:R-:W-:-:S07]  /*0430*/  ISETP.GT.U32.AND P1, PT, R11, R2, PT ;  /* 0x000000020b00720c */ /* 0x000fce0003f24070 */
[--C-:B------:R-:W-:Y:S01]  /*0440*/  @!P2 IMAD.IADD R6, R6, 0x1, -R11.reuse ;  /* 0x000000010606a824 */ /* 0x100fe200078e0a0b */
[----:B------:R-:W-:Y:S02]  /*0450*/  @!P2 IADD3 R5, R5, 0x1, RZ ;  /* 0x000000010505a810 */ /* 0x000fe40007ffe0ff */
[----:B------:R-:W-:Y:S02]  /*0460*/  ISETP.GE.AND P2, PT, R9, RZ, PT ;  /* 0x000000ff0900720c */ /* 0x000fe40003f46270 */
[----:B------:R-:W-:Y:S01]  /*0470*/  ISETP.GE.U32.AND P0, PT, R6, R11, PT ;  /* 0x0000000b0600720c */ /* 0x000fe20003f06070 */
[----:B------:R-:W-:-:S05]  /*0480*/  @!P1 IMAD.IADD R2, R2, 0x1, -R11 ;  /* 0x0000000102029824 */ /* 0x000fca00078e0a0b */
[----:B------:R-:W-:-:S07]  /*0490*/  ISETP.GT.U32.AND P1, PT, R11, R2, PT ;  /* 0x000000020b00720c */ /* 0x000fce0003f24070 */
[----:B------:R-:W-:Y:S02]  /*04a0*/  @P0 IADD3 R5, R5, 0x1, RZ ;  /* 0x0000000105050810 */ /* 0x000fe40007ffe0ff */
[----:B------:R-:W-:-:S03]  /*04b0*/  ISETP.NE.AND P0, PT, R4, RZ, PT ;  /* 0x000000ff0400720c */ /* 0x000fc60003f05270 */
[----:B------:R-:W-:Y:S01]  /*04c0*/  IMAD.MOV.U32 R6, RZ, RZ, R5 ;  /* 0x000000ffff067224 */ /* 0x000fe200078e0005 */
[----:B------:R-:W-:Y:S01]  /*04d0*/  LOP3.LUT R5, RZ, R4, RZ, 0x33, !PT ;  /* 0x00000004ff057212 */ /* 0x000fe200078e33ff */
[----:B------:R-:W-:Y:S01]  /*04e0*/  @!P1 IMAD.IADD R2, R2, 0x1, -R11 ;  /* 0x0000000102029824 */ /* 0x000fe200078e0a0b */
[----:B------:R-:W-:Y:S01]  /*04f0*/  SHF.R.U32.HI R4, RZ, 0x1, R69 ;  /* 0x00000001ff047819 */ /* 0x000fe20000011645 */
[----:B------:R-:W-:Y:S02]  /*0500*/  @!P3 IMAD.MOV R6, RZ, RZ, -R6 ;  /* 0x000000ffff06b224 */ /* 0x000fe400078e0a06 */
[----:B------:R-:W-:-:S03]  /*0510*/  @!P2 IMAD.MOV R2, RZ, RZ, -R2 ;  /* 0x000000ffff02a224 */ /* 0x000fc600078e0a02 */
[C---:B------:R-:W-:Y:S02]  /*0520*/  SEL R3, R5.reuse, R6, !P0 ;  /* 0x0000000605037207 */ /* 0x040fe40004000000 */
[----:B------:R-:W-:Y:S02]  /*0530*/  SGXT.U32 R6, R4, 0x6 ;  /* 0x000000060406781a */ /* 0x000fe40000000000 */
[----:B------:R-:W-:Y:S01]  /*0540*/  SEL R5, R5, R2, !P0 ;  /* 0x0000000205057207 */ /* 0x000fe20004000000 */
[----:B------:R-:W-:-:S04]  /*0550*/  IMAD.SHL.U32 R3, R3, 0x80, RZ ;  /* 0x0000008003037824 */ /* 0x000fc800078e00ff */
[----:B------:R-:W-:Y:S01]  /*0560*/  IMAD R5, R0, 0x8, R5 ;  /* 0x0000000800057824 */ /* 0x000fe200078e0205 */
[CC--:B------:R-:W-:Y:S02]  /*0570*/  LOP3.LUT R7, R3.reuse, R6.reuse, RZ, 0xfc, !PT ;  /* 0x0000000603077212 */ /* 0x0c0fe400078efcff */
[----:B------:R-:W-:Y:S01]  /*0580*/  LOP3.LUT R8, R3, 0x40, R6, 0xfe, !PT ;  /* 0x0000004003087812 */ /* 0x000fe200078efe06 */
[----:B------:R-:W-:Y:S01]  /*0590*/  IMAD.SHL.U32 R85, R5, 0x40, RZ ;  /* 0x0000004005557824 */ /* 0x000fe200078e00ff */
[----:B------:R-:W-:Y:S02]  /*05a0*/  PRMT R4, R7, 0x9910, RZ ;  /* 0x0000991007047816 */ /* 0x000fe400000000ff */
[----:B------:R-:W-:Y:S02]  /*05b0*/  PRMT R9, R8, 0x9910, RZ ;  /* 0x0000991008097816 */ /* 0x000fe400000000ff */
[----:B------:R-:W-:Y:S01]  /*05c0*/  LOP3.LUT R5, R85, R6, RZ, 0xfc, !PT ;  /* 0x0000000655057212 */ /* 0x000fe200078efcff */
[----:B------:R-:W-:-:S02]  /*05d0*/  IMAD R4, R4, 0x2aab, RZ ;  /* 0x00002aab04047824 */ /* 0x000fc400078e02ff */
[----:B------:R-:W-:-:S03]  /*05e0*/  IMAD R9, R9, 0x2aab, RZ ;  /* 0x00002aab09097824 */ /* 0x000fc600078e02ff */
[----:B------:R-:W-:Y:S01]  /*05f0*/  SHF.R.S32.HI R2, RZ, 0x10, R4 ;  /* 0x00000010ff027819 */ /* 0x000fe20000011404 */
[----:B------:R-:W-:Y:S01]  /*0600*/  IMAD.MOV.U32 R4, RZ, RZ, RZ ;  /* 0x000000ffff047224 */ /* 0x000fe200078e00ff */
[----:B------:R-:W-:Y:S02]  /*0610*/  SHF.R.S32.HI R0, RZ, 0x10, R9 ;  /* 0x00000010ff007819 */ /* 0x000fe40000011409 */
[----:B------:R-:W-:Y:S02]  /*0620*/  LOP3.LUT R9, R2, 0xffff, RZ, 0xc0, !PT ;  /* 0x0000ffff02097812 */ /* 0x000fe400078ec0ff */
[----:B------:R-:W-:Y:S02]  /*0630*/  LOP3.LUT R11, R0, 0xffff, RZ, 0xc0, !PT ;  /* 0x0000ffff000b7812 */ /* 0x000fe400078ec0ff */
[----:B------:R-:W-:Y:S02]  /*0640*/  SHF.R.U32.HI R0, RZ, 0xf, R9 ;  /* 0x0000000fff007819 */ /* 0x000fe40000011609 */
[----:B------:R-:W-:-:S02]  /*0650*/  SHF.R.U32.HI R2, RZ, 0xf, R11 ;  /* 0x0000000fff027819 */ /* 0x000fc4000001160b */
[----:B------:R-:W-:Y:S02]  /*0660*/  LEA.HI R0, R9, R0, RZ, 0x17 ;  /* 0x0000000009007211 */ /* 0x000fe400078fb8ff */
[----:B------:R-:W-:Y:S01]  /*0670*/  LEA.HI R9, R11, R2, RZ, 0x17 ;  /* 0x000000020b097211 */ /* 0x000fe200078fb8ff */
[----:B------:R-:W-:Y:S01]  /*0680*/  IMAD.HI R2, R5, -0x6e5d4c3b, R4 ;  /* 0x91a2b3c505027827 */ /* 0x000fe200078e0204 */
[----:B------:R-:W-:Y:S02]  /*0690*/  PRMT R0, R0, 0x9910, RZ ;  /* 0x0000991000007816 */ /* 0x000fe400000000ff */
[----:B------:R-:W-:Y:S02]  /*06a0*/  PRMT R12, R9, 0x9910, RZ ;  /* 0x00009910090c7816 */ /* 0x000fe400000000ff */
[----:B------:R-:W-:Y:S01]  /*06b0*/  SHF.R.U32.HI R9, RZ, 0x1f, R2 ;  /* 0x0000001fff097819 */ /* 0x000fe20000011602 */
[----:B------:R-:W-:Y:S01]  /*06c0*/  IMAD.MOV.U32 R4, RZ, RZ, R0 ;  /* 0x000000ffff047224 */ /* 0x000fe200078e0000 */
[----:B------:R-:W-:-:S02]  /*06d0*/  LOP3.LUT R0, R69, 0x8, RZ, 0xc0, !PT ;  /* 0x0000000845007812 */ /* 0x000fc400078ec0ff */
[----:B------:R-:W-:Y:S01]  /*06e0*/  LEA.HI.SX32 R9, R2, R9, 0x15 ;  /* 0x0000000902097211 */ /* 0x000fe200078faaff */
[----:B------:R-:W-:Y:S02]  /*06f0*/  IMAD R4, R4, 0xc00, RZ ;  /* 0x00000c0004047824 */ /* 0x000fe400078e02ff */
[----:B------:R-:W-:Y:S02]  /*0700*/  IMAD.SHL.U32 R11, R0, 0x2, RZ ;  /* 0x00000002000b7824 */ /* 0x000fe400078e00ff */
[----:B------:R-:W-:Y:S02]  /*0710*/  IMAD R0, R12, 0xc00, RZ ;  /* 0x00000c000c007824 */ /* 0x000fe400078e02ff */
[----:B------:R-:W-:Y:S01]  /*0720*/  IMAD.MOV R2, RZ, RZ, -R4 ;  /* 0x000000ffff027224 */ /* 0x000fe200078e0a04 */
[----:B------:R-:W-:Y:S01]  /*0730*/  LOP3.LUT R13, R10, R11, RZ, 0x3c, !PT ;  /* 0x0000000b0a0d7212 */ /* 0x000fe200078e3cff */
[----:B------:R-:W-:Y:S02]  /*0740*/  IMAD.MOV R4, RZ, RZ, -R0 ;  /* 0x000000ffff047224 */ /* 0x000fe400078e0a00 */
[----:B------:R-:W-:Y:S01]  /*0750*/  IMAD R9, R9, -0xe10, R5 ;  /* 0xfffff1f009097824 */ /* 0x000fe200078e0205 */
[----:B------:R-:W-:Y:S01]  /*0760*/  PRMT R2, R2, 0x7710, RZ ;  /* 0x0000771002027816 */ /* 0x000fe200000000ff */
[----:B------:R-:W-:Y:S01]  /*0770*/  IMAD R0, R6, 0x20, R13 ;  /* 0x0000002006007824 */ /* 0x000fe200078e020d */
[----:B------:R-:W-:Y:S01]  /*0780*/  PRMT R5, R4, 0x7710, RZ ;  /* 0x0000771004057816 */ /* 0x000fe200000000ff */
[----:B------:R-:W-:Y:S01]  /*0790*/  IMAD R9, R9, 0xc00, RZ ;  /* 0x00000c0009097824 */ /* 0x000fe200078e02ff */
[----:B------:R-:W-:Y:S01]  /*07a0*/  LOP3.LUT R4, R69, 0x7, RZ, 0xc0, !PT ;  /* 0x0000000745047812 */ /* 0x000fe200078ec0ff */
[----:B------:R-:W-:Y:S01]  /*07b0*/  IMAD.IADD R7, R7, 0x1, R2 ;  /* 0x0000000107077824 */ /* 0x000fe200078e0202 */
[----:B------:R-:W-:Y:S01]  /*07c0*/  CS2R R12, SRZ ;  /* 0x00000000000c7805 */ /* 0x000fe2000001ff00 */
[----:B------:R-:W-:Y:S01]  /*07d0*/  IMAD.IADD R8, R8, 0x1, R5 ;  /* 0x0000000108087824 */ /* 0x000fe200078e0205 */
[----:B------:R-:W-:Y:S01]  /*07e0*/  LOP3.LUT R5, R84, 0x10, RZ, 0xc0, !PT ;  /* 0x0000001054057812 */ /* 0x000fe200078ec0ff */
[----:B------:R-:W-:Y:S01]  /*07f0*/  IMAD.SHL.U32 R2, R69, 0x4, RZ ;  /* 0x0000000445027824 */ /* 0x000fe200078e00ff */
[----:B------:R-:W-:-:S02]  /*0800*/  LOP3.LUT R68, R4, 0x20, RZ, 0xfc, !PT ;  /* 0x0000002004447812 */ /* 0x000fc400078efcff */
[----:B------:R-:W-:Y:S02]  /*0810*/  PRMT R73, R7, 0x9910, RZ ;  /* 0x0000991007497816 */ /* 0x000fe400000000ff */
[----:B------:R-:W-:Y:S02]  /*0820*/  LOP3.LUT R4, R5, 0x8, R84, 0xf8, !PT ;  /* 0x0000000805047812 */ /* 0x000fe400078ef854 */
[----:B------:R-:W-:Y:S01]  /*0830*/  PRMT R75, R8, 0x9910, RZ ;  /* 0x00009910084b7816 */ /* 0x000fe200000000ff */
[----:B------:R-:W-:Y:S01]  /*0840*/  IMAD R73, R73, 0xc00, RZ ;  /* 0x00000c0049497824 */ /* 0x000fe200078e02ff */
[----:B------:R-:W-:Y:S02]  /*0850*/  LOP3.LUT R11, R11, 0x10, R2, 0x78, !PT ;  /* 0x000000100b0b7812 */ /* 0x000fe400078e7802 */
[----:B------:R-:W-:Y:S01]  /*0860*/  LOP3.LUT R4, R4, 0x7, R69, 0xf8, !PT ;  /* 0x0000000704047812 */ /* 0x000fe200078ef845 */
[----:B------:R-:W-:Y:S01]  /*0870*/  IMAD R75, R75, 0xc00, RZ ;  /* 0x00000c004b4b7824 */ /* 0x000fe200078e02ff */
[----:B------:R-:W-:-:S02]  /*0880*/  LOP3.LUT R7, R9, R10, RZ, 0xfc, !PT ;  /* 0x0000000a09077212 */ /* 0x000fc400078efcff */
[----:B------:R-:W-:Y:S01]  /*0890*/  LOP3.LUT R5, R68, 0x8, R84, 0xf8, !PT ;  /* 0x0000000844057812 */ /* 0x000fe200078ef854 */
[----:B------:R-:W-:Y:S01]  /*08a0*/  IMAD R86, R4, 0x20, R11 ;  /* 0x0000002004567824 */ /* 0x000fe200078e020b */
[-C--:B------:R-:W-:Y:S02]  /*08b0*/  LOP3.LUT R4, R73, R10.reuse, RZ, 0xfc, !PT ;  /* 0x0000000a49047212 */ /* 0x080fe400078efcff */
[----:B------:R-:W-:Y:S02]  /*08c0*/  LOP3.LUT R10, R75, R10, RZ, 0xfc, !PT ;  /* 0x0000000a4b0a7212 */ /* 0x000fe400078efcff */
[C---:B------:R-:W-:Y:S02]  /*08d0*/  IADD3 R92, P0, R7.reuse, c[0x0][0x160], RZ ;  /* 0x00005800075c7a10 */ /* 0x040fe40007f1e0ff */
[----:B------:R-:W-:Y:S02]  /*08e0*/  IADD3 R102, P1, R4, c[0x0][0x168], RZ ;  /* 0x00005a0004667a10 */ /* 0x000fe40007f3e0ff */
[----:B------:R-:W-:Y:S01]  /*08f0*/  IADD3 R98, P2, R10, c[0x0][0x168], RZ ;  /* 0x00005a000a627a10 */ /* 0x000fe20007f5e0ff */
[----:B------:R-:W-:Y:S01]  /*0900*/  IMAD.MOV.U32 R70, RZ, RZ, R92 ;  /* 0x000000ffff467224 */ /* 0x000fe200078e005c */
[----:B------:R-:W-:Y:S01]  /*0910*/  LEA.HI.X.SX32 R93, R7, c[0x0][0x164], 0x1, P0 ;  /* 0x00005900075d7a11 */ /* 0x000fe200000f0eff */
[----:B------:R-:W-:Y:S01]  /*0920*/  IMAD.MOV.U32 R72, RZ, RZ, R102 ;  /* 0x000000ffff487224 */ /* 0x000fe200078e0066 */
[----:B------:R-:W-:Y:S01]  /*0930*/  LEA.HI.X.SX32 R103, R4, c[0x0][0x16c], 0x1, P1 ;  /* 0x00005b0004677a11 */ /* 0x000fe200008f0eff */
[----:B------:R-:W-:Y:S01]  /*0940*/  IMAD.MOV.U32 R74, RZ, RZ, R98 ;  /* 0x000000ffff4a7224 */ /* 0x000fe200078e0062 */
[----:B------:R-:W-:Y:S01]  /*0950*/  LEA.HI.X.SX32 R99, R10, c[0x0][0x16c], 0x1, P2 ;  /* 0x00005b000a637a11 */ /* 0x000fe200010f0eff */
[----:B------:R1:W-:Y:S01]  /*0960*/  LDGSTS.E.BYPASS.128 [R0+0x2000], [R92.64] ;  /* 0x020000005c007fae */ /* 0x0003e2000b901c46 */
[----:B------:R-:W-:-:S02]  /*0970*/  LEA.HI.X.SX32 R71, R9, c[0x0][0x164], 0x1, P0 ;  /* 0x0000590009477a11 */ /* 0x000fc400000f0eff */
[----:B------:R-:W-:Y:S01]  /*0980*/  LEA.HI.X.SX32 R73, R73, c[0x0][0x16c], 0x1, P1 ;  /* 0x00005b0049497a11 */ /* 0x000fe200008f0eff */
[----:B------:R-:W0:Y:S01]  /*0990*/  LDGDEPBAR ;  /* 0x00000000000079af */ /* 0x000e220000000000 */
[----:B------:R-:W-:Y:S01]  /*09a0*/  LEA.HI.X.SX32 R75, R75, c[0x0][0x16c], 0x1, P2 ;  /* 0x00005b004b4b7a11 */ /* 0x000fe200010f0eff */
[----:B------:R-:W-:Y:S01]  /*09b0*/  CS2R R8, SRZ ;  /* 0x0000000000087805 */ /* 0x000fe2000001ff00 */
[----:B------:R-:W-:Y:S01]  /*09c0*/  LOP3.LUT R6, R5, 0x10, R84, 0xf8, !PT ;  /* 0x0000001005067812 */ /* 0x000fe200078ef854 */
[----:B------:R2:W-:Y:S01]  /*09d0*/  LDGSTS.E.BYPASS.128 [R0], [R102.64] ;  /* 0x0000000066007fae */ /* 0x0005e2000b901c46 */
[----:B------:R-:W-:Y:S01]  /*09e0*/  LOP3.LUT R68, R68, 0x8, R69, 0xf8, !PT ;  /* 0x0000000844447812 */ /* 0x000fe200078ef845 */
[----:B------:R-:W-:Y:S02]  /*09f0*/  CS2R R4, SRZ ;  /* 0x0000000000047805 */ /* 0x000fe4000001ff00 */
[----:B------:R3:W-:Y:S01]  /*0a00*/  LDGSTS.E.BYPASS.128 [R0+0x800], [R98.64] ;  /* 0x0080000062007fae */ /* 0x0007e2000b901c46 */
[----:B-1----:R-:W-:Y:S01]  /*0a10*/  IADD3 R92, P2, R92, 0x40, RZ ;  /* 0x000000405c5c7810 */ /* 0x002fe20007f5e0ff */
[----:B------:R-:W-:Y:S01]  /*0a20*/  IMAD R87, R6, 0x20, R11 ;  /* 0x0000002006577824 */ /* 0x000fe200078e020b */
[C---:B------:R-:W-:Y:S01]  /*0a30*/  LOP3.LUT R93, R69.reuse, 0x10, RZ, 0xc0, !PT ;  /* 0x00000010455d7812 */ /* 0x040fe200078ec0ff */
[----:B------:R-:W0:Y:S01]  /*0a40*/  LDGDEPBAR ;  /* 0x00000000000079af */ /* 0x000e220000000000 */
[----:B------:R-:W-:Y:S01]  /*0a50*/  CS2R R6, SRZ ;  /* 0x0000000000067805 */ /* 0x000fe2000001ff00 */
[----:B------:R-:W-:Y:S01]  /*0a60*/  CS2R R10, SRZ ;  /* 0x00000000000a7805 */ /* 0x000fe2000001ff00 */
[----:B------:R-:W-:Y:S01]  /*0a70*/  IMAD.X R107, RZ, RZ, R71, P2 ;  /* 0x000000ffff6b7224 */ /* 0x000fe200010e0647 */
[----:B------:R-:W-:Y:S01]  /*0a80*/  BAR.SYNC.DEFER_BLOCKING 0x0 ;  /* 0x0000000000007b1d */ /* 0x000fe20000010000 */
[----:B--2---:R-:W-:-:S02]  /*0a90*/  LOP3.LUT R103, R69, 0x10, R2, 0x48, !PT ;  /* 0x0000001045677812 */ /* 0x004fc400078e4802 */
[----:B------:R-:W-:Y:S02]  /*0aa0*/  IADD3 R102, P1, R102, 0x40, RZ ;  /* 0x0000004066667810 */ /* 0x000fe40007f3e0ff */
[----:B---3--:R-:W-:Y:S01]  /*0ab0*/  IADD3 R98, P0, R98, 0x40, RZ ;  /* 0x0000004062627810 */ /* 0x008fe20007f1e0ff */
[----:B------:R-:W-:Y:S01]  /*0ac0*/  IMAD R99, R68, 0x20, R103 ;  /* 0x0000002044637824 */ /* 0x000fe200078e0267 */
[----:B------:R-:W-:Y:S01]  /*0ad0*/  LOP3.LUT R103, R103, 0x1e0, R88, 0xf8, !PT ;  /* 0x000001e067677812 */ /* 0x000fe200078ef858 */
[----:B------:R-:W-:Y:S02]  /*0ae0*/  IMAD.X R109, RZ, RZ, R73, P1 ;  /* 0x000000ffff6d7224 */ /* 0x000fe400008e0649 */
[----:B------:R-:W-:Y:S01]  /*0af0*/  IMAD.X R111, RZ, RZ, R75, P0 ;  /* 0x000000ffff6f7224 */ /* 0x000fe200000e064b */
[----:B------:R-:W-:Y:S01]  /*0b00*/  @!PT LDS RZ, [RZ] ;  /* 0x00000000fffff984 */ /* 0x000fe20000000800 */
[----:B------:R-:W-:Y:S01]  /*0b10*/  @!PT LDS RZ, [RZ] ;  /* 0x00000000fffff984 */ /* 0x000fe20000000800 */
[----:B------:R-:W-:Y:S01]  /*0b20*/  @!PT LDS RZ, [RZ] ;  /* 0x00000000fffff984 */ /* 0x000fe20000000800 */
[----:B------:R1:W-:Y:S04]  /*0b30*/  LDGSTS.E.BYPASS.128 [R0+0x2800], [R70.64+0x20] ;  /* 0x0280002046007fae */ /* 0x0003e8000b901c46 */
[----:B------:R-:W0:Y:S04]  /*0b40*/  LDGDEPBAR ;  /* 0x00000000000079af */ /* 0x000e280000000000 */
[----:B------:R1:W-:Y:S04]  /*0b50*/  LDGSTS.E.BYPASS.128 [R0+0x1000], [R72.64+0x20] ;  /* 0x0100002048007fae */ /* 0x0003e8000b901c46 */
[----:B------:R1:W-:Y:S04]  /*0b60*/  LDGSTS.E.BYPASS.128 [R0+0x1800], [R74.64+0x20] ;  /* 0x018000204a007fae */ /* 0x0003e8000b901c46 */
[----:B------:R-:W0:Y:S02]  /*0b70*/  LDGDEPBAR ;  /* 0x00000000000079af */ /* 0x000e240000000000 */
.L_x_0:
[----:B------:R-:W-:Y:S01]  /*0b80*/  UIADD3 UR4, UR4, 0x1, URZ ;  /* 0x0000000104047890 */ /* 0x000fe2000fffe03f */
[----:B------:R-:W-:-:S04]  /*0b90*/  DEPBAR.LE SB0, 0x2 ;  /* 0x000080800000791a */ /* 0x000fc80000000000 */
[----:B------:R-:W-:Y:S01]  /*0ba0*/  UISETP.GE.AND UP0, UPT, UR4, 0x2, UPT ;  /* 0x000000020400788c */ /* 0x000fe2000bf06270 */
[----:B------:R-:W-:Y:S01]  /*0bb0*/  IADD3 R91, R91, 0x1, RZ ;  /* 0x000000015b5b7810 */ /* 0x000fe20007ffe0ff */
[----:B------:R-:W-:Y:S01]  /*0bc0*/  BAR.SYNC.DEFER_BLOCKING 0x0 ;  /* 0x0000000000007b1d */ /* 0x000fe20000010000 */
[----:B------:R-:W-:Y:S01]  /*0bd0*/  ISETP.GE.U32.AND P0, PT, R90, 0x5e, PT ;  /* 0x0000005e5a00780c */ /* 0x000fe20003f06070 */
[----:B------:R-:W-:Y:S01]  /*0be0*/  USEL UR4, UR4, URZ, !UP0 ;  /* 0x0000003f04047287 */ /* 0x000fe2000c000000 */
[----:B------:R-:W-:Y:S02]  /*0bf0*/  ISETP.GE.AND P1, PT, R91, 0x2, PT ;  /* 0x000000025b00780c */ /* 0x000fe40003f26270 */
[----:B------:R-:W-:Y:S01]  /*0c00*/  ISETP.GE.U32.AND.EX P0, PT, R89, RZ, PT, P0 ;  /* 0x000000ff5900720c */ /* 0x000fe20003f06100 */
[----:B------:R-:W-:Y:S01]  /*0c10*/  ULEA UR5, UR4, 0x2000, 0xb ;  /* 0x0000200004057891 */ /* 0x000fe2000f8e583f */
[----:B------:R-:W-:Y:S01]  /*0c20*/  SEL R91, R91, RZ, !P1 ;  /* 0x000000ff5b5b7207 */ /* 0x000fe20004800000 */
[----:B------:R-:W-:-:S04]  /*0c30*/  IMAD.U32 R104, RZ, RZ, UR4 ;  /* 0x00000004ff687e24 */ /* 0x000fc8000f8e00ff */
[C---:B------:R-:W-:Y:S02]  /*0c40*/  IMAD R106, R104.reuse, 0x1000, R86 ;  /* 0x00001000686a7824 */ /* 0x040fe400078e0256 */
[----:B------:R-:W-:Y:S01]  /*0c50*/  IMAD R104, R104, 0x1000, R87 ;  /* 0x0000100068687824 */ /* 0x000fe200078e0257 */
[----:B-1----:R-:W-:Y:S04]  /*0c60*/  LDSM.16.M88.4 R68, [R103+UR5] ;  /* 0x000000056744783b */ /* 0x002fe80008000200 */
[----:B------:R-:W1:Y:S04]  /*0c70*/  LDSM.16.M88.2 R94, [R106] ;  /* 0x000000006a5e783b */ /* 0x000e680000000100 */
[----:B------:R-:W2:Y:S04]  /*0c80*/  LDSM.16.M88.2 R104, [R104] ;  /* 0x000000006868783b */ /* 0x000ea80000000100 */
[----:B------:R-:W3:Y:S04]  /*0c90*/  LDSM.16.M88.2 R96, [R106+0x800] ;  /* 0x000800006a60783b */ /* 0x000ee80000000100 */
[----:B------:R-:W4:Y:S04]  /*0ca0*/  LDSM.16.M88.2 R100, [R106+0xc00] ;  /* 0x000c00006a64783b */ /* 0x000f280000000100 */
[----:B------:R-:W3:Y:S04]  /*0cb0*/  LDSM.16.M88.4 R72, [R103+UR5+0x200] ;  /* 0x000200056748783b */ /* 0x000ee80008000200 */
[----:B------:R-:W4:Y:S04]  /*0cc0*/  LDSM.16.M88.4 R76, [R99+UR5] ;  /* 0x00000005634c783b */ /* 0x000f280008000200 */
[----:B------:R-:W4:Y:S01]  /*0cd0*/  LDSM.16.M88.4 R80, [R103+UR5+0x600] ;  /* 0x000600056750783b */ /* 0x000f220008000200 */
[C---:B-1----:R-:W-:Y:S08]  /*0ce0*/  IMMA.16832.S8.S8.SAT R64, R68.reuse.ROW, R94.COL, R64 ;  /* 0x0000005e44407237 */ /* 0x042ff00000445c40 */
[C---:B--2---:R-:W-:Y:S08]  /*0cf0*/  IMMA.16832.S8.S8.SAT R60, R68.reuse.ROW, R104.COL, R60 ;  /* 0x00000068443c7237 */ /* 0x044ff00000445c3c */
[C---:B---3--:R-:W-:Y:S08]  /*0d00*/  IMMA.16832.S8.S8.SAT R56, R68.reuse.ROW, R96.COL, R56 ;  /* 0x0000006044387237 */ /* 0x048ff00000445c38 */
[----:B----4-:R-:W-:Y:S07]  /*0d10*/  IMMA.16832.S8.S8.SAT R52, R68.ROW, R100.COL, R52 ;  /* 0x0000006444347237 */ /* 0x010fee0000445c34 */
[----:B------:R-:W-:Y:S01]  /*0d20*/  IMAD.MOV.U32 R68, RZ, RZ, R92 ;  /* 0x000000ffff447224 */ /* 0x000fe200078e005c */
[----:B------:R-:W-:Y:S01]  /*0d30*/  IMMA.16832.S8.S8.SAT R36, R72.ROW, R94.COL, R36 ;  /* 0x0000005e48247237 */ /* 0x000fe20000445c24 */
[----:B------:R-:W-:Y:S01]  /*0d40*/  IMAD.MOV.U32 R69, RZ, RZ, R107 ;  /* 0x000000ffff457224 */ /* 0x000fe200078e006b */
[----:B------:R-:W-:Y:S01]  /*0d50*/  IADD3 R92, P3, R92, 0x20, RZ ;  /* 0x000000205c5c7810 */ /* 0x000fe20007f7e0ff */
[----:B------:R-:W-:-:S04]  /*0d60*/  IMAD R71, R91, 0x1000, R0 ;  /* 0x000010005b477824 */ /* 0x000fc800078e0200 */
[----:B------:R-:W-:Y:S01]  /*0d70*/  IMAD.X R107, RZ, RZ, R107, P3 ;  /* 0x000000ffff6b7224 */ /* 0x000fe200018e066b */
[C---:B------:R-:W-:Y:S08]  /*0d80*/  IMMA.16832.S8.S8.SAT R40, R72.reuse.ROW, R104.COL, R40 ;  /* 0x0000006848287237 */ /* 0x040ff00000445c28 */
[C---:B------:R-:W-:Y:S08]  /*0d90*/  IMMA.16832.S8.S8.SAT R44, R72.reuse.ROW, R96.COL, R44 ;  /* 0x00000060482c7237 */ /* 0x040ff00000445c2c */
[----:B------:R-:W-:Y:S07]  /*0da0*/  IMMA.16832.S8.S8.SAT R48, R72.ROW, R100.COL, R48 ;  /* 0x0000006448307237 */ /* 0x000fee0000445c30 */
[----:B------:R-:W-:Y:S01]  /*0db0*/  IMAD R73, R91, 0x800, R0 ;  /* 0x000008005b497824 */ /* 0x000fe200078e0200 */
[----:B------:R-:W-:Y:S01]  /*0dc0*/  BAR.SYNC.DEFER_BLOCKING 0x0 ;  /* 0x0000000000007b1d */ /* 0x000fe20000010000 */
[C---:B------:R-:W-:Y:S08]  /*0dd0*/  IMMA.16832.S8.S8.SAT R28, R76.reuse.ROW, R94.COL, R28 ;  /* 0x0000005e4c1c7237 */ /* 0x040ff00000445c1c */
[C---:B------:R-:W-:Y:S08]  /*0de0*/  IMMA.16832.S8.S8.SAT R4, R76.reuse.ROW, R104.COL, R4 ;  /* 0x000000684c047237 */ /* 0x040ff00000445c04 */
[C---:B------:R-:W-:Y:S01]  /*0df0*/  IMMA.16832.S8.S8.SAT R20, R76.reuse.ROW, R96.COL, R20 ;  /* 0x000000604c147237 */ /* 0x040fe20000445c14 */
[----:B------:R-:W-:Y:S01]  /*0e00*/  @!PT LDS RZ, [RZ] ;  /* 0x00000000fffff984 */ /* 0x000fe20000000800 */
[----:B------:R-:W-:Y:S01]  /*0e10*/  @!PT LDS RZ, [RZ] ;  /* 0x00000000fffff984 */ /* 0x000fe20000000800 */
[----:B------:R-:W-:Y:S01]  /*0e20*/  @!PT LDS RZ, [RZ] ;  /* 0x00000000fffff984 */ /* 0x000fe20000000800 */
[----:B------:R1:W-:Y:S07]  /*0e30*/  LDGSTS.E.BYPASS.128 [R73+0x2000], [R68.64], !P0 ;  /* 0x0200000044497fae */ /* 0x0003ee000c101c46 */
[----:B------:R-:W-:Y:S01]  /*0e40*/  IMMA.16832.S8.S8.SAT R32, R76.ROW, R100.COL, R32 ;  /* 0x000000644c207237 */ /* 0x000fe20000445c20 */
[----:B------:R-:W0:Y:S07]  /*0e50*/  LDGDEPBAR ;  /* 0x00000000000079af */ /* 0x000e2e0000000000 */
[----:B------:R-:W-:Y:S01]  /*0e60*/  IMMA.16832.S8.S8.SAT R8, R80.ROW, R94.COL, R8 ;  /* 0x0000005e50087237 */ /* 0x000fe20000445c08 */
[----:B-1----:R-:W-:Y:S01]  /*0e70*/  IMAD.MOV.U32 R68, RZ, RZ, R102 ;  /* 0x000000ffff447224 */ /* 0x002fe200078e0066 */
[----:B------:R-:W-:Y:S01]  /*0e80*/  IADD3 R102, P2, R102, 0x20, RZ ;  /* 0x0000002066667810 */ /* 0x000fe20007f5e0ff */
[----:B------:R-:W-:-:S05]  /*0e90*/  IMAD.MOV.U32 R69, RZ, RZ, R109 ;  /* 0x000000ffff457224 */ /* 0x000fca00078e006d */
[C---:B------:R-:W-:Y:S01]  /*0ea0*/  IMMA.16832.S8.S8.SAT R12, R80.reuse.ROW, R104.COL, R12 ;  /* 0x00000068500c7237 */ /* 0x040fe20000445c0c */
[----:B------:R-:W-:Y:S01]  /*0eb0*/  IMAD.X R109, RZ, RZ, R109, P2 ;  /* 0x000000ffff6d7224 */ /* 0x000fe200010e066d */
[----:B------:R1:W-:Y:S06]  /*0ec0*/  LDGSTS.E.BYPASS.128 [R71], [R68.64], !P0 ;  /* 0x0000000044477fae */ /* 0x0003ec000c101c46 */
[----:B------:R-:W-:Y:S01]  /*0ed0*/  IMMA.16832.S8.S8.SAT R16, R80.ROW, R96.COL, R16 ;  /* 0x0000006050107237 */ /* 0x000fe20000445c10 */
[----:B-1----:R-:W-:Y:S01]  /*0ee0*/  IMAD.MOV.U32 R68, RZ, RZ, R98 ;  /* 0x000000ffff447224 */ /* 0x002fe200078e0062 */
[----:B------:R-:W-:Y:S01]  /*0ef0*/  IADD3 R98, P1, R98, 0x20, RZ ;  /* 0x0000002062627810 */ /* 0x000fe20007f3e0ff */
[----:B------:R-:W-:-:S05]  /*0f00*/  IMAD.MOV.U32 R69, RZ, RZ, R111 ;  /* 0x000000ffff457224 */ /* 0x000fca00078e006f */
[----:B------:R-:W-:Y:S01]  /*0f10*/  IMMA.16832.S8.S8.SAT R24, R80.ROW, R100.COL, R24 ;  /* 0x0000006450187237 */ /* 0x000fe20000445c18 */
[----:B------:R-:W-:Y:S01]  /*0f20*/  IMAD.X R111, RZ, RZ, R111, P1 ;  /* 0x000000ffff6f7224 */ /* 0x000fe200008e066f */
[----:B------:R1:W-:Y:S01]  /*0f30*/  LDGSTS.E.BYPASS.128 [R71+0x800], [R68.64], !P0 ;  /* 0x0080000044477fae */ /* 0x0003e2000c101c46 */
[----:B------:R-:W-:-:S03]  /*0f40*/  IADD3 R90, P0, R90, 0x1, RZ ;  /* 0x000000015a5a7810 */ /* 0x000fc60007f1e0ff */
[----:B------:R-:W0:Y:S02]  /*0f50*/  LDGDEPBAR ;  /* 0x00000000000079af */ /* 0x000e240000000000 */
[----:B------:R-:W-:Y:S01]  /*0f60*/  IMAD.X R89, RZ, RZ, R89, P0 ;  /* 0x000000ffff597224 */ /* 0x000fe200000e0659 */
[----:B------:R-:W-:-:S04]  /*0f70*/  ISETP.NE.U32.AND P0, PT, R90, 0x60, PT ;  /* 0x000000605a00780c */ /* 0x000fc80003f05070 */
[----:B------:R-:W-:-:S13]  /*0f80*/  ISETP.NE.AND.EX P0, PT, R89, RZ, PT, P0 ;  /* 0x000000ff5900720c */ /* 0x000fda0003f05300 */
[----:B-1----:R-:W-:Y:S05]  /*0f90*/  @P0 BRA `(.L_x_0) ;  /* 0xfffffbe000000947 */ /* 0x002fea000383ffff */
[----:B------:R-:W1:Y:S01]  /*0fa0*/  S2R R68, SR_TID.X ;  /* 0x0000000000447919 */ /* 0x000e620000002100 */
[----:B------:R-:W-:Y:S01]  /*0fb0*/  LOP3.LUT R69, R88, 0x180, RZ, 0xc0, !PT ;  /* 0x0000018058457812 */ /* 0x000fe200078ec0ff */
[----:B------:R-:W-:-:S04]  /*0fc0*/  DEPBAR.LE SB0, 0x0 ;  /* 0x000080000000791a */ /* 0x000fc80000000000 */
[----:B------:R-:W-:Y:S02]  /*0fd0*/  LOP3.LUT R70, R2, 0x1fc, RZ, 0xc0, !PT ;  /* 0x000001fc02467812 */ /* 0x000fe400078ec0ff */
[--C-:B------:R-:W-:Y:S02]  /*0fe0*/  LOP3.LUT R83, R3, 0x7c, R2.reuse, 0xf8, !PT ;  /* 0x0000007c03537812 */ /* 0x100fe400078ef802 */
[----:B------:R-:W-:Y:S02]  /*0ff0*/  LOP3.LUT R3, R70, 0x200, RZ, 0xfc, !PT ;  /* 0x0000020046037812 */ /* 0x000fe400078efcff */
[----:B------:R-:W-:Y:S02]  /*1000*/  SHF.R.U32.HI R2, RZ, 0x3, R2 ;  /* 0x00000003ff027819 */ /* 0x000fe40000011602 */
[----:B------:R-:W-:Y:S02]  /*1010*/  SHF.R.U32.HI R3, RZ, 0x3, R3 ;  /* 0x00000003ff037819 */ /* 0x000fe40000011603 */
[----:B------:R-:W-:-:S02]  /*1020*/  LOP3.LUT R81, R2, 0x30, RZ, 0xc0, !PT ;  /* 0x0000003002517812 */ /* 0x000fc400078ec0ff */
[----:B------:R-:W-:Y:S02]  /*1030*/  LOP3.LUT R3, R3, 0x70, RZ, 0xc0, !PT ;  /* 0x0000007003037812 */ /* 0x000fe400078ec0ff */
[C---:B------:R-:W-:Y:S01]  /*1040*/  LOP3.LUT R2, R70.reuse, 0x600, RZ, 0xfc, !PT ;  /* 0x0000060046027812 */ /* 0x040fe200078efcff */
[C---:B------:R-:W-:Y:S01]  /*1050*/  IMAD R81, R70.reuse, 0x4, R81 ;  /* 0x0000000446517824 */ /* 0x040fe200078e0251 */
[----:B------:R-:W-:Y:S01]  /*1060*/  BAR.SYNC.DEFER_BLOCKING 0x0 ;  /* 0x0000000000007b1d */ /* 0x000fe20000010000 */
[----:B------:R-:W-:Y:S01]  /*1070*/  ISETP.GE.AND P0, PT, R83, 0xc00, PT ;  /* 0x00000c005300780c */ /* 0x000fe20003f06270 */
[----:B------:R-:W-:Y:S01]  /*1080*/  IMAD R80, R70, 0x4, R3 ;  /* 0x0000000446507824 */ /* 0x000fe200078e0203 */
[----:B-1----:R-:W-:Y:S01]  /*1090*/  SHF.R.U32.HI R0, RZ, 0x5, R68 ;  /* 0x00000005ff007819 */ /* 0x002fe20000011644 */
[----:B------:R-:W-:Y:S01]  /*10a0*/  IMAD.SHL.U32 R68, R68, 0x2, RZ ;  /* 0x0000000244447824 */ /* 0x000fe200078e00ff */
[----:B------:R-:W-:Y:S02]  /*10b0*/  SHF.R.U32.HI R2, RZ, 0x3, R2 ;  /* 0x00000003ff027819 */ /* 0x000fe40000011602 */
[----:B------:R-:W-:-:S02]  /*10c0*/  SGXT.U32 R0, R0, 0x2 ;  /* 0x000000020000781a */ /* 0x000fc40000000000 */
[----:B------:R-:W-:Y:S02]  /*10d0*/  LOP3.LUT R68, R69, 0x6, R68, 0xf8, !PT ;  /* 0x0000000645447812 */ /* 0x000fe400078ef844 */
[----:B------:R-:W-:Y:S02]  /*10e0*/  LOP3.LUT R0, R0, R85, RZ, 0xfc, !PT ;  /* 0x0000005500007212 */ /* 0x000fe400078efcff */
[----:B------:R-:W-:Y:S01]  /*10f0*/  LOP3.LUT R71, R2, 0xf0, RZ, 0xc0, !PT ;  /* 0x000000f002477812 */ /* 0x000fe200078ec0ff */
[----:B------:R-:W-:Y:S01]  /*1100*/  IMAD R93, R93, 0x20, R68 ;  /* 0x000000205d5d7824 */ /* 0x000fe200078e0244 */
[----:B------:R-:W-:Y:S02]  /*1110*/  LOP3.LUT R68, R70, 0x400, RZ, 0xfc, !PT ;  /* 0x0000040046447812 */ /* 0x000fe400078efcff */
[----:B------:R-:W-:Y:S01]  /*1120*/  LOP3.LUT R72, R0, 0x4, RZ, 0xfc, !PT ;  /* 0x0000000400487812 */ /* 0x000fe200078efcff */
[----:B------:R-:W-:Y:S01]  /*1130*/  IMAD R2, R70, 0x4, R71 ;  /* 0x0000000446027824 */ /* 0x000fe200078e0247 */
[----:B------:R-:W-:-:S02]  /*1140*/  SHF.R.U32.HI R68, RZ, 0x3, R68 ;  /* 0x00000003ff447819 */ /* 0x000fc40000011644 */
[----:B------:R-:W-:Y:S02]  /*1150*/  LOP3.LUT R84, R93, 0x18, R84, 0xf8, !PT ;  /* 0x000000185d547812 */ /* 0x000fe400078ef854 */
[----:B------:R-:W-:Y:S02]  /*1160*/  LOP3.LUT R69, R68, 0xb0, RZ, 0xc0, !PT ;  /* 0x000000b044457812 */ /* 0x000fe400078ec0ff */
[----:B------:R-:W-:Y:S01]  /*1170*/  LOP3.LUT R68, R0, 0x8, RZ, 0xfc, !PT ;  /* 0x0000000800447812 */ /* 0x000fe200078efcff */
[----:B------:R-:W-:Y:S01]  /*1180*/  IMAD.SHL.U32 R84, R84, 0x4, RZ ;  /* 0x0000000454547824 */ /* 0x000fe200078e00ff */
[----:B------:R-:W-:Y:S01]  /*1190*/  ISETP.LT.AND P2, PT, R72, 0xe10, !P0 ;  /* 0x00000e104800780c */ /* 0x000fe20004741270 */
[----:B------:R-:W-:Y:S01]  /*11a0*/  IMAD R3, R70, 0x4, R69 ;  /* 0x0000000446037824 */ /* 0x000fe200078e0245 */
[----:B------:R-:W-:Y:S02]  /*11b0*/  LOP3.LUT R69, R0, 0xc, RZ, 0xfc, !PT ;  /* 0x0000000c00457812 */ /* 0x000fe400078efcff */
[----:B------:R-:W-:-:S02]  /*11c0*/  ISETP.LT.AND P1, PT, R68, 0xe10, !P0 ;  /* 0x00000e104400780c */ /* 0x000fc40004721270 */
[----:B------:R-:W-:Y:S02]  /*11d0*/  IADD3 R68, R93, 0x400, RZ ;  /* 0x000004005d447810 */ /* 0x000fe40007ffe0ff */
[----:B------:R-:W-:Y:S02]  /*11e0*/  ISETP.LT.AND P6, PT, R69, 0xe10, !P0 ;  /* 0x00000e104500780c */ /* 0x000fe400047c1270 */
[----:B------:R-:W-:Y:S02]  /*11f0*/  SHF.R.U32.HI R69, RZ, 0x3, R68 ;  /* 0x00000003ff457819 */ /* 0x000fe40000011644 */
[----:B------:R-:W-:Y:S02]  /*1200*/  LEA.HI R82, R93, R84, RZ, 0x1d ;  /* 0x000000545d527211 */ /* 0x000fe400078fe8ff */
[----:B------:R-:W-:Y:S01]  /*1210*/  LOP3.LUT R71, R69, 0xf0, RZ, 0xc0, !PT ;  /* 0x000000f045477812 */ /* 0x000fe200078ec0ff */
[----:B------:R-:W-:Y:S01]  /*1220*/  IMAD.IADD R85, R84, 0x1, R69 ;  /* 0x0000000154557824 */ /* 0x000fe200078e0245 */
[C---:B------:R-:W-:Y:S01]  /*1230*/  LOP3.LUT R70, R0.reuse, 0x10, RZ, 0xfc, !PT ;  /* 0x0000001000467812 */ /* 0x040fe200078efcff */
[----:B------:R-:W-:Y:S01]  /*1240*/  STS.64 [R82], R64 ;  /* 0x0000004052007388 */ /* 0x000fe20000000a00 */
[----:B------:R-:W-:Y:S01]  /*1250*/  LOP3.LUT R68, R0, 0x14, RZ, 0xfc, !PT ;  /* 0x0000001400447812 */ /* 0x000fe200078efcff */
[----:B------:R-:W-:Y:S01]  /*1260*/  IMAD.IADD R84, R84, 0x1, R71 ;  /* 0x0000000154547824 */ /* 0x000fe200078e0247 */
[----:B------:R-:W-:Y:S01]  /*1270*/  ISETP.LT.AND P5, PT, R70, 0xe10, !P0 ;  /* 0x00000e104600780c */ /* 0x000fe200047a1270 */
[----:B------:R-:W-:Y:S01]  /*1280*/  STS.64 [R85+0x1000], R66 ;  /* 0x0010004255007388 */ /* 0x000fe20000000a00 */
[----:B------:R-:W-:-:S02]  /*1290*/  ISETP.LT.AND P4, PT, R68, 0xe10, !P0 ;  /* 0x00000e104400780c */ /* 0x000fc40004781270 */
[C---:B------:R-:W-:Y:S01]  /*12a0*/  ISETP.LT.AND P3, PT, R0.reuse, 0xe10, !P0 ;  /* 0x00000e100000780c */ /* 0x040fe20004761270 */
[----:B------:R-:W-:Y:S04]  /*12b0*/  STS.64 [R82+0x80], R60 ;  /* 0x0000803c52007388 */ /* 0x000fe80000000a00 */
[----:B------:R-:W-:Y:S04]  /*12c0*/  STS.64 [R84+0x1080], R62 ;  /* 0x0010803e54007388 */ /* 0x000fe80000000a00 */
[----:B------:R-:W-:Y:S04]  /*12d0*/  STS.64 [R82+0x100], R56 ;  /* 0x0001003852007388 */ /* 0x000fe80000000a00 */
[----:B------:R-:W-:Y:S04]  /*12e0*/  STS.64 [R84+0x1100], R58 ;  /* 0x0011003a54007388 */ /* 0x000fe80000000a00 */
[----:B------:R-:W-:Y:S04]  /*12f0*/  STS.64 [R82+0x180], R52 ;  /* 0x0001803452007388 */ /* 0x000fe80000000a00 */
[----:B------:R-:W-:Y:S04]  /*1300*/  STS.64 [R84+0x1180], R54 ;  /* 0x0011803654007388 */ /* 0x000fe80000000a00 */
[----:B------:R-:W-:Y:S06]  /*1310*/  BAR.SYNC.DEFER_BLOCKING 0x0 ;  /* 0x0000000000007b1d */ /* 0x000fec0000010000 */
[----:B------:R-:W1:Y:S04]  /*1320*/  LDS.128 R68, [R81] ;  /* 0x0000000051447984 */ /* 0x000e680000000c00 */
[----:B------:R-:W2:Y:S04]  /*1330*/  LDS.128 R72, [R80+0x800] ;  /* 0x0008000050487984 */ /* 0x000ea80000000c00 */
[----:B------:R-:W3:Y:S04]  /*1340*/  LDS.128 R76, [R3+0x1000] ;  /* 0x00100000034c7984 */ /* 0x000ee80000000c00 */
[----:B------:R-:W4:Y:S04]  /*1350*/  LDS.128 R64, [R2+0x1800] ;  /* 0x0018000002407984 */ /* 0x000f280000000c00 */
[----:B------:R-:W-:Y:S06]  /*1360*/  BAR.SYNC.DEFER_BLOCKING 0x0 ;  /* 0x0000000000007b1d */ /* 0x000fec0000010000 */
[----:B------:R-:W-:Y:S04]  /*1370*/  STS.64 [R82], R36 ;  /* 0x0000002452007388 */ /* 0x000fe80000000a00 */
[----:B------:R-:W-:Y:S04]  /*1380*/  STS.64 [R85+0x1000], R38 ;  /* 0x0010002655007388 */ /* 0x000fe80000000a00 */
        /* <DEDUP_REMOVED lines=8> */
[----:B------:R-:W1:Y:S04]  /*1410*/  LDS.128 R52, [R80+0x800] ;  /* 0x0008000050347984 */ /* 0x000e680000000c00 */
[----:B------:R-:W1:Y:S04]  /*1420*/  LDS.128 R56, [R3+0x1000] ;  /* 0x0010000003387984 */ /* 0x000e680000000c00 */
[----:B------:R-:W1:Y:S04]  /*1430*/  LDS.128 R36, [R2+0x1800] ;  /* 0x0018000002247984 */ /* 0x000e680000000c00 */
[----:B------:R-:W-:Y:S06]  /*1440*/  BAR.SYNC.DEFER_BLOCKING 0x0 ;  /* 0x0000000000007b1d */ /* 0x000fec0000010000 */
[----:B------:R-:W-:Y:S04]  /*1450*/  STS.64 [R82], R28 ;  /* 0x0000001c52007388 */ /* 0x000fe80000000a00 */
[----:B------:R-:W-:Y:S04]  /*1460*/  STS.64 [R85+0x1000], R30 ;  /* 0x0010001e55007388 */ /* 0x000fe80000000a00 */
[----:B------:R-:W-:Y:S04]  /*1470*/  STS.64 [R82+0x80], R4 ;  /* 0x0000800452007388 */ /* 0x000fe80000000a00 */
[----:B------:R-:W-:Y:S04]  /*1480*/  STS.64 [R84+0x1080], R6 ;  /* 0x0010800654007388 */ /* 0x000fe80000000a00 */
[----:B------:R1:W-:Y:S04]  /*1490*/  STS.64 [R82+0x100], R20 ;  /* 0x0001001452007388 */ /* 0x0003e80000000a00 */
[----:B------:R2:W-:Y:S04]  /*14a0*/  STS.64 [R84+0x1100], R22 ;  /* 0x0011001654007388 */ /* 0x0005e80000000a00 */
[----:B------:R2:W-:Y:S04]  /*14b0*/  STS.64 [R82+0x180], R32 ;  /* 0x0001802052007388 */ /* 0x0005e80000000a00 */
[----:B------:R3:W-:Y:S01]  /*14c0*/  STS.64 [R84+0x1180], R34 ;  /* 0x0011802254007388 */ /* 0x0007e20000000a00 */
[----:B-1----:R-:W-:-:S02]  /*14d0*/  IMAD R20, R0, 0xc00, R83 ;  /* 0x00000c0000147824 */ /* 0x002fc400078e0253 */
[----:B------:R-:W-:Y:S01]  /*14e0*/  IMAD.MOV.U32 R21, RZ, RZ, 0x4 ;  /* 0x00000004ff157424 */ /* 0x000fe200078e00ff */
[----:B------:R-:W-:Y:S02]  /*14f0*/  BAR.SYNC.DEFER_BLOCKING 0x0 ;  /* 0x0000000000007b1d */ /* 0x000fe40000010000 */
[C---:B------:R-:W-:Y:S01]  /*1500*/  IADD3 R6, R20.reuse, 0x3000, RZ ;  /* 0x0000300014067810 */ /* 0x040fe20007ffe0ff */
[CC--:B------:R-:W-:Y:S01]  /*1510*/  IMAD.WIDE R4, R20.reuse, R21.reuse, c[0x0][0x170] ;  /* 0x00005c0014047625 */ /* 0x0c0fe200078e0215 */
[C---:B--2---:R-:W-:Y:S02]  /*1520*/  IADD3 R22, R20.reuse, 0xc000, RZ ;  /* 0x0000c00014167810 */ /* 0x044fe40007ffe0ff */
[----:B------:R-:W-:Y:S01]  /*1530*/  IADD3 R32, R20, 0x12000, RZ ;  /* 0x0001200014207810 */ /* 0x000fe20007ffe0ff */
[----:B------:R-:W-:Y:S01]  /*1540*/  IMAD.WIDE R6, R6, R21, c[0x0][0x170] ;  /* 0x00005c0006067625 */ /* 0x000fe200078e0215 */
[----:B---3--:R-:W-:-:S03]  /*1550*/  IADD3 R34, R20, 0x1b000, RZ ;  /* 0x0001b00014227810 */ /* 0x008fc60007ffe0ff */
[----:B------:R-:W-:Y:S01]  /*1560*/  IMAD.WIDE R22, R22, R21, c[0x0][0x170] ;  /* 0x00005c0016167625 */ /* 0x000fe200078e0215 */
[----:B------:R-:W1:Y:S04]  /*1570*/  LDS.128 R48, [R81] ;  /* 0x0000000051307984 */ /* 0x000e680000000c00 */
[----:B------:R-:W2:Y:S04]  /*1580*/  LDS.128 R44, [R80+0x800] ;  /* 0x00080000502c7984 */ /* 0x000ea80000000c00 */
[----:B------:R-:W3:Y:S04]  /*1590*/  LDS.128 R40, [R3+0x1000] ;  /* 0x0010000003287984 */ /* 0x000ee80000000c00 */
[----:B------:R-:W1:Y:S04]  /*15a0*/  LDS.128 R28, [R2+0x1800] ;  /* 0x00180000021c7984 */ /* 0x000e680000000c00 */
[----:B------:R-:W-:Y:S06]  /*15b0*/  BAR.SYNC.DEFER_BLOCKING 0x0 ;  /* 0x0000000000007b1d */ /* 0x000fec0000010000 */
[----:B------:R1:W-:Y:S04]  /*15c0*/  STS.64 [R82], R8 ;  /* 0x0000000852007388 */ /* 0x0003e80000000a00 */
[----:B------:R-:W-:Y:S04]  /*15d0*/  STS.64 [R85+0x1000], R10 ;  /* 0x0010000a55007388 */ /* 0x000fe80000000a00 */
[----:B------:R-:W-:Y:S04]  /*15e0*/  STS.64 [R82+0x80], R12 ;  /* 0x0000800c52007388 */ /* 0x000fe80000000a00 */
[----:B------:R-:W-:Y:S01]  /*15f0*/  STS.64 [R84+0x1080], R14 ;  /* 0x0010800e54007388 */ /* 0x000fe20000000a00 */
[----:B-1----:R-:W-:-:S03]  /*1600*/  LOP3.LUT R8, R0, 0x18, RZ, 0xfc, !PT ;  /* 0x0000001800087812 */ /* 0x002fc600078efcff */
[----:B------:R1:W-:Y:S04]  /*1610*/  STS.64 [R82+0x100], R16 ;  /* 0x0001001052007388 */ /* 0x0003e80000000a00 */
[----:B------:R2:W-:Y:S04]  /*1620*/  STS.64 [R84+0x1100], R18 ;  /* 0x0011001254007388 */ /* 0x0005e80000000a00 */
[----:B------:R3:W-:Y:S04]  /*1630*/  STS.64 [R82+0x180], R24 ;  /* 0x0001801852007388 */ /* 0x0007e80000000a00 */
[----:B------:R4:W-:Y:S01]  /*1640*/  STS.64 [R84+0x1180], R26 ;  /* 0x0011801a54007388 */ /* 0x0009e20000000a00 */
[----:B-1----:R-:W-:-:S03]  /*1650*/  IADD3 R16, R20, 0x6000, RZ ;  /* 0x0000600014107810 */ /* 0x002fc60007ffe0ff */
[----:B------:R-:W-:Y:S01]  /*1660*/  BAR.SYNC.DEFER_BLOCKING 0x0 ;  /* 0x0000000000007b1d */ /* 0x000fe20000010000 */
[----:B--2---:R-:W-:Y:S01]  /*1670*/  IADD3 R18, R20, 0x9000, RZ ;  /* 0x0000900014127810 */ /* 0x004fe20007ffe0ff */
[----:B------:R-:W-:Y:S01]  /*1680*/  IMAD.WIDE R16, R16, R21, c[0x0][0x170] ;  /* 0x00005c0010107625 */ /* 0x000fe200078e0215 */
[----:B---3--:R-:W-:-:S03]  /*1690*/  LOP3.LUT R24, R0, 0x28, RZ, 0xfc, !PT ;  /* 0x0000002800187812 */ /* 0x008fc600078efcff */
[----:B------:R-:W-:Y:S01]  /*16a0*/  IMAD.WIDE R18, R18, R21, c[0x0][0x170] ;  /* 0x00005c0012127625 */ /* 0x000fe200078e0215 */
[----:B------:R-:W-:Y:S02]  /*16b0*/  LOP3.LUT R25, R0, 0x2c, RZ, 0xfc, !PT ;  /* 0x0000002c00197812 */ /* 0x000fe400078efcff */
[----:B----4-:R-:W-:Y:S01]  /*16c0*/  IADD3 R26, R20, 0xf000, RZ ;  /* 0x0000f000141a7810 */ /* 0x010fe20007ffe0ff */
[----:B------:R1:W-:Y:S01]  /*16d0*/  @P3 STG.E.128 [R4.64], R68 ;  /* 0x0000004404003986 */ /* 0x0003e2000c101d06 */
[----:B------:R-:W-:Y:S02]  /*16e0*/  ISETP.LT.AND P3, PT, R8, 0xe10, !P0 ;  /* 0x00000e100800780c */ /* 0x000fe40004761270 */
[----:B------:R-:W-:Y:S01]  /*16f0*/  LOP3.LUT R8, R0, 0x1c, RZ, 0xfc, !PT ;  /* 0x0000001c00087812 */ /* 0x000fe200078efcff */
[----:B------:R-:W-:Y:S03]  /*1700*/  @P2 STG.E.128 [R6.64], R72 ;  /* 0x0000004806002986 */ /* 0x000fe6000c101d06 */
[----:B------:R-:W-:Y:S01]  /*1710*/  ISETP.LT.AND P2, PT, R8, 0xe10, !P0 ;  /* 0x00000e100800780c */ /* 0x000fe20004741270 */
[----:B------:R2:W-:Y:S01]  /*1720*/  @P1 STG.E.128 [R16.64], R76 ;  /* 0x0000004c10001986 */ /* 0x0005e2000c101d06 */
[----:B------:R-:W-:-:S03]  /*1730*/  LOP3.LUT R8, R0, 0x20, RZ, 0xfc, !PT ;  /* 0x0000002000087812 */ /* 0x000fc600078efcff */
[----:B------:R3:W-:Y:S01]  /*1740*/  @P6 STG.E.128 [R18.64], R64 ;  /* 0x0000004012006986 */ /* 0x0007e2000c101d06 */
[----:B------:R-:W-:-:S03]  /*1750*/  ISETP.LT.AND P1, PT, R8, 0xe10, !P0 ;  /* 0x00000e100800780c */ /* 0x000fc60004721270 */
[----:B------:R-:W-:Y:S01]  /*1760*/  LDS.128 R8, [R80+0x800] ;  /* 0x0008000050087984 */ /* 0x000fe20000000c00 */
[----:B-1----:R-:W-:-:S03]  /*1770*/  LOP3.LUT R4, R0, 0x24, RZ, 0xfc, !PT ;  /* 0x0000002400047812 */ /* 0x002fc600078efcff */
[----:B------:R1:W-:Y:S01]  /*1780*/  LDS.128 R12, [R3+0x1000] ;  /* 0x00100000030c7984 */ /* 0x0003e20000000c00 */
[----:B------:R-:W-:-:S03]  /*1790*/  ISETP.LT.AND P6, PT, R4, 0xe10, !P0 ;  /* 0x00000e100400780c */ /* 0x000fc600047c1270 */
[----:B------:R-:W4:Y:S01]  /*17a0*/  LDS.128 R4, [R81] ;  /* 0x0000000051047984 */ /* 0x000f220000000c00 */
[-C--:B--2---:R-:W-:Y:S01]  /*17b0*/  IMAD.WIDE R16, R26, R21.reuse, c[0x0][0x170] ;  /* 0x00005c001a107625 */ /* 0x084fe200078e0215 */
[----:B------:R-:W-:Y:S02]  /*17c0*/  IADD3 R26, R20, 0x15000, RZ ;  /* 0x00015000141a7810 */ /* 0x000fe40007ffe0ff */
[----:B------:R2:W-:Y:S01]  /*17d0*/  @P5 STG.E.128 [R22.64], R60 ;  /* 0x0000003c16005986 */ /* 0x0005e2000c101d06 */
[----:B------:R-:W-:Y:S01]  /*17e0*/  ISETP.LT.AND P5, PT, R24, 0xe10, !P0 ;  /* 0x00000e101800780c */ /* 0x000fe200047a1270 */
[-C--:B---3--:R-:W-:Y:S01]  /*17f0*/  IMAD.WIDE R18, R32, R21.reuse, c[0x0][0x170] ;  /* 0x00005c0020127625 */ /* 0x088fe200078e0215 */
[----:B------:R-:W-:Y:S01]  /*1800*/  LOP3.LUT R24, R0, 0x30, RZ, 0xfc, !PT ;  /* 0x0000003000187812 */ /* 0x000fe200078efcff */
[----:B------:R3:W-:Y:S01]  /*1810*/  @P4 STG.E.128 [R16.64], R52 ;  /* 0x0000003410004986 */ /* 0x0007e2000c101d06 */
[----:B------:R-:W-:Y:S02]  /*1820*/  IADD3 R32, R20, 0x18000, RZ ;  /* 0x0001800014207810 */ /* 0x000fe40007ffe0ff */
[----:B------:R-:W-:Y:S01]  /*1830*/  ISETP.LT.AND P4, PT, R25, 0xe10, !P0 ;  /* 0x00000e101900780c */ /* 0x000fe20004781270 */
[----:B------:R3:W-:Y:S01]  /*1840*/  @P3 STG.E.128 [R18.64], R56 ;  /* 0x0000003812003986 */ /* 0x0007e2000c101d06 */
[----:B------:R-:W-:Y:S01]  /*1850*/  ISETP.LT.AND P3, PT, R24, 0xe10, !P0 ;  /* 0x00000e101800780c */ /* 0x000fe20004761270 */
[----:B------:R-:W-:Y:S01]  /*1860*/  IMAD.WIDE R24, R32, R21, c[0x0][0x170] ;  /* 0x00005c0020187625 */ /* 0x000fe200078e0215 */
[----:B-1----:R-:W-:-:S02]  /*1870*/  LOP3.LUT R3, R0, 0x38, RZ, 0xfc, !PT ;  /* 0x0000003800037812 */ /* 0x002fc400078efcff */
[----:B------:R-:W-:Y:S01]  /*1880*/  IADD3 R32, R20, 0x2a000, RZ ;  /* 0x0002a00014207810 */ /* 0x000fe20007ffe0ff */
[-C--:B--2---:R-:W-:Y:S01]  /*1890*/  IMAD.WIDE R22, R26, R21.reuse, c[0x0][0x170] ;  /* 0x00005c001a167625 */ /* 0x084fe200078e0215 */
[C---:B------:R-:W-:Y:S02]  /*18a0*/  LOP3.LUT R26, R0.reuse, 0x34, RZ, 0xfc, !PT ;  /* 0x00000034001a7812 */ /* 0x040fe400078efcff */
[----:B------:R-:W-:Y:S01]  /*18b0*/  LOP3.LUT R0, R0, 0x3c, RZ, 0xfc, !PT ;  /* 0x0000003c00007812 */ /* 0x000fe200078efcff */
[-C--:B---3--:R-:W-:Y:S01]  /*18c0*/  IMAD.WIDE R16, R34, R21.reuse, c[0x0][0x170] ;  /* 0x00005c0022107625 */ /* 0x088fe200078e0215 */
[----:B------:R1:W-:Y:S01]  /*18d0*/  @P2 STG.E.128 [R22.64], R36 ;  /* 0x0000002416002986 */ /* 0x0003e2000c101d06 */
[----:B------:R-:W-:Y:S02]  /*18e0*/  ISETP.LT.AND P2, PT, R26, 0xe10, !P0 ;  /* 0x00000e101a00780c */ /* 0x000fe40004741270 */
[----:B------:R-:W-:Y:S01]  /*18f0*/  IADD3 R18, R20, 0x1e000, RZ ;  /* 0x0001e00014127810 */ /* 0x000fe20007ffe0ff */
[----:B------:R2:W-:Y:S01]  /*1900*/  @P1 STG.E.128 [R24.64], R48 ;  /* 0x0000003018001986 */ /* 0x0005e2000c101d06 */
[----:B------:R-:W-:Y:S01]  /*1910*/  ISETP.LT.AND P1, PT, R3, 0xe10, !P0 ;  /* 0x00000e100300780c */ /* 0x000fe20004721270 */
[-C--:B------:R-:W-:Y:S01]  /*1920*/  IMAD.WIDE R32, R32, R21.reuse, c[0x0][0x170] ;  /* 0x00005c0020207625 */ /* 0x080fe200078e0215 */
[----:B------:R-:W-:Y:S01]  /*1930*/  ISETP.LT.AND P0, PT, R0, 0xe10, !P0 ;  /* 0x00000e100000780c */ /* 0x000fe20004701270 */
[----:B------:R3:W-:Y:S01]  /*1940*/  @P6 STG.E.128 [R16.64], R44 ;  /* 0x0000002c10006986 */ /* 0x0007e2000c101d06 */
[----:B------:R-:W-:Y:S01]  /*1950*/  IADD3 R0, R20, 0x24000, RZ ;  /* 0x0002400014007810 */ /* 0x000fe20007ffe0ff */
[----:B------:R-:W-:Y:S01]  /*1960*/  IMAD.WIDE R18, R18, R21, c[0x0][0x170] ;  /* 0x00005c0012127625 */ /* 0x000fe200078e0215 */
[----:B------:R-:W-:-:S04]  /*1970*/  IADD3 R26, R20, 0x27000, RZ ;  /* 0x00027000141a7810 */ /* 0x000fc80007ffe0ff */
[----:B------:R3:W-:Y:S01]  /*1980*/  @P5 STG.E.128 [R18.64], R40 ;  /* 0x0000002812005986 */ /* 0x0007e2000c101d06 */
[----:B------:R-:W-:Y:S01]  /*1990*/  IMAD.WIDE R26, R26, R21, c[0x0][0x170] ;  /* 0x00005c001a1a7625 */ /* 0x000fe200078e0215 */
[----:B-1----:R-:W-:-:S03]  /*19a0*/  IADD3 R22, R20, 0x21000, RZ ;  /* 0x0002100014167810 */ /* 0x002fc60007ffe0ff */
[----:B--2---:R-:W-:-:S04]  /*19b0*/  IMAD.WIDE R24, R0, R21, c[0x0][0x170] ;  /* 0x00005c0000187625 */ /* 0x004fc800078e0215 */
[----:B------:R-:W-:-:S05]  /*19c0*/  IMAD.WIDE R22, R22, R21, c[0x0][0x170] ;  /* 0x00005c0016167625 */ /* 0x000fca00078e0215 */
[----:B------:R3:W-:Y:S04]  /*19d0*/  @P4 STG.E.128 [R22.64], R28 ;  /* 0x0000001c16004986 */ /* 0x0007e8000c101d06 */
[----:B----4-:R3:W-:Y:S04]  /*19e0*/  @P3 STG.E.128 [R24.64], R4 ;  /* 0x0000000418003986 */ /* 0x0107e8000c101d06 */
[----:B------:R3:W-:Y:S04]  /*19f0*/  @P2 STG.E.128 [R26.64], R8 ;  /* 0x000000081a002986 */ /* 0x0007e8000c101d06 */
[----:B------:R3:W-:Y:S01]  /*1a00*/  @P1 STG.E.128 [R32.64], R12 ;  /* 0x0000000c20001986 */ /* 0x0007e2000c101d06 */
[----:B------:R-:W-:Y:S05]  /*1a10*/  @!P0 EXIT ;  /* 0x000000000000894d */ /* 0x000fea0003800000 */
[----:B---3--:R-:W1:Y:S01]  /*1a20*/  LDS.128 R8, [R2+0x1800] ;  /* 0x0018000002087984 */ /* 0x008e620000000c00 */
[----:B------:R-:W-:-:S05]  /*1a30*/  IADD3 R4, R20, 0x2d000, RZ ;  /* 0x0002d00014047810 */ /* 0x000fca0007ffe0ff */
[----:B------:R-:W-:-:S05]  /*1a40*/  IMAD.WIDE R4, R4, R21, c[0x0][0x170] ;  /* 0x00005c0004047625 */ /* 0x000fca00078e0215 */
[----:B-1----:R-:W-:Y:S01]  /*1a50*/  STG.E.128 [R4.64], R8 ;  /* 0x0000000804007986 */ /* 0x002fe2000c101d06 */
[----:B------:R-:W-:Y:S05]  /*1a60*/  EXIT ;  /* 0x000000000000794d */ /* 0x000fea0003800000 */
.L_x_1:
[----:B------:R-:W-:-:S00]  /*1a70*/  BRA `(.L_x_1) ;  /* 0xfffffff000007947 */ /* 0x000fc0000383ffff */
[----:B------:R-:W-:-:S00]  /*1a80*/  NOP ;  /* 0x0000000000007918 */ /* 0x000fc00000000000 */
[----:B------:R-:W-:-:S00]  /*1a90*/  NOP ;  /* 0x0000000000007918 */ /* 0x000fc00000000000 */
[----:B------:R-:W-:-:S00]  /*1aa0*/  NOP ;  /* 0x0000000000007918 */ /* 0x000fc00000000000 */
[----:B------:R-:W-:-:S00]  /*1ab0*/  NOP ;  /* 0x0000000000007918 */ /* 0x000fc00000000000 */
[----:B------:R-:W-:-:S00]  /*1ac0*/  NOP ;  /* 0x0000000000007918 */ /* 0x000fc00000000000 */
[----:B------:R-:W-:-:S00]  /*1ad0*/  NOP ;  /* 0x0000000000007918 */ /* 0x000fc00000000000 */
[----:B------:R-:W-:-:S00]  /*1ae0*/  NOP ;  /* 0x0000000000007918 */ /* 0x000fc00000000000 */
[----:B------:R-:W-:-:S00]  /*1af0*/  NOP ;  /* 0x0000000000007918 */ /* 0x000fc00000000000 */
.L_x_2:


//--------------------- .nv.shared.triton_mm      --------------------------
	.section	.nv.shared.triton_mm,"aw",@nobits
	.sectionflags	@""
	.align	16
